//
// Generated by NVIDIA NVVM Compiler
//
// Compiler Build ID: CL-36424714
// Cuda compilation tools, release 13.0, V13.0.88
// Based on NVVM 20.0.0
//

.version 9.0
.target sm_100
.address_size 64

	// .globl	_Z18compute_ani_kernelPKfS0_S0_S0_S0_S0_S0_S0_S0_S0_S0_S0_Pfif

.visible .entry _Z18compute_ani_kernelPKfS0_S0_S0_S0_S0_S0_S0_S0_S0_S0_S0_Pfif(
	.param .u64 .ptr .align 1 _Z18compute_ani_kernelPKfS0_S0_S0_S0_S0_S0_S0_S0_S0_S0_S0_Pfif_param_0,
	.param .u64 .ptr .align 1 _Z18compute_ani_kernelPKfS0_S0_S0_S0_S0_S0_S0_S0_S0_S0_S0_Pfif_param_1,
	.param .u64 .ptr .align 1 _Z18compute_ani_kernelPKfS0_S0_S0_S0_S0_S0_S0_S0_S0_S0_S0_Pfif_param_2,
	.param .u64 .ptr .align 1 _Z18compute_ani_kernelPKfS0_S0_S0_S0_S0_S0_S0_S0_S0_S0_S0_Pfif_param_3,
	.param .u64 .ptr .align 1 _Z18compute_ani_kernelPKfS0_S0_S0_S0_S0_S0_S0_S0_S0_S0_S0_Pfif_param_4,
	.param .u64 .ptr .align 1 _Z18compute_ani_kernelPKfS0_S0_S0_S0_S0_S0_S0_S0_S0_S0_S0_Pfif_param_5,
	.param .u64 .ptr .align 1 _Z18compute_ani_kernelPKfS0_S0_S0_S0_S0_S0_S0_S0_S0_S0_S0_Pfif_param_6,
	.param .u64 .ptr .align 1 _Z18compute_ani_kernelPKfS0_S0_S0_S0_S0_S0_S0_S0_S0_S0_S0_Pfif_param_7,
	.param .u64 .ptr .align 1 _Z18compute_ani_kernelPKfS0_S0_S0_S0_S0_S0_S0_S0_S0_S0_S0_Pfif_param_8,
	.param .u64 .ptr .align 1 _Z18compute_ani_kernelPKfS0_S0_S0_S0_S0_S0_S0_S0_S0_S0_S0_Pfif_param_9,
	.param .u64 .ptr .align 1 _Z18compute_ani_kernelPKfS0_S0_S0_S0_S0_S0_S0_S0_S0_S0_S0_Pfif_param_10,
	.param .u64 .ptr .align 1 _Z18compute_ani_kernelPKfS0_S0_S0_S0_S0_S0_S0_S0_S0_S0_S0_Pfif_param_11,
	.param .u64 .ptr .align 1 _Z18compute_ani_kernelPKfS0_S0_S0_S0_S0_S0_S0_S0_S0_S0_S0_Pfif_param_12,
	.param .u32 _Z18compute_ani_kernelPKfS0_S0_S0_S0_S0_S0_S0_S0_S0_S0_S0_Pfif_param_13,
	.param .f32 _Z18compute_ani_kernelPKfS0_S0_S0_S0_S0_S0_S0_S0_S0_S0_S0_Pfif_param_14
)
{
	.reg .pred 	%p<2>;
	.reg .b32 	%r<9>;
	.reg .b32 	%f<117>;
	.reg .b64 	%rd<47>;

	ld.param.u64 	%rd2, [_Z18compute_ani_kernelPKfS0_S0_S0_S0_S0_S0_S0_S0_S0_S0_S0_Pfif_param_1];
	ld.param.u64 	%rd4, [_Z18compute_ani_kernelPKfS0_S0_S0_S0_S0_S0_S0_S0_S0_S0_S0_Pfif_param_3];
	ld.param.u64 	%rd5, [_Z18compute_ani_kernelPKfS0_S0_S0_S0_S0_S0_S0_S0_S0_S0_S0_Pfif_param_4];
	ld.param.u64 	%rd8, [_Z18compute_ani_kernelPKfS0_S0_S0_S0_S0_S0_S0_S0_S0_S0_S0_Pfif_param_7];
	ld.param.u64 	%rd9, [_Z18compute_ani_kernelPKfS0_S0_S0_S0_S0_S0_S0_S0_S0_S0_S0_Pfif_param_8];
	ld.param.u64 	%rd10, [_Z18compute_ani_kernelPKfS0_S0_S0_S0_S0_S0_S0_S0_S0_S0_S0_Pfif_param_9];
	ld.param.u64 	%rd11, [_Z18compute_ani_kernelPKfS0_S0_S0_S0_S0_S0_S0_S0_S0_S0_S0_Pfif_param_10];
	ld.param.u64 	%rd12, [_Z18compute_ani_kernelPKfS0_S0_S0_S0_S0_S0_S0_S0_S0_S0_S0_Pfif_param_11];
	ld.param.u32 	%r2, [_Z18compute_ani_kernelPKfS0_S0_S0_S0_S0_S0_S0_S0_S0_S0_S0_Pfif_param_13];
	ld.param.f32 	%f1, [_Z18compute_ani_kernelPKfS0_S0_S0_S0_S0_S0_S0_S0_S0_S0_S0_Pfif_param_14];
	mov.u32 	%r3, %ctaid.x;
	mov.u32 	%r4, %ctaid.y;
	mov.u32 	%r5, %nctaid.x;
	mad.lo.s32 	%r1, %r4, %r5, %r3;
	setp.ge.s32 	%p1, %r1, %r2;
	@%p1 bra 	$L__BB0_2;
	ld.param.u64 	%rd46, [_Z18compute_ani_kernelPKfS0_S0_S0_S0_S0_S0_S0_S0_S0_S0_S0_Pfif_param_12];
	ld.param.u64 	%rd45, [_Z18compute_ani_kernelPKfS0_S0_S0_S0_S0_S0_S0_S0_S0_S0_S0_Pfif_param_6];
	ld.param.u64 	%rd44, [_Z18compute_ani_kernelPKfS0_S0_S0_S0_S0_S0_S0_S0_S0_S0_S0_Pfif_param_5];
	ld.param.u64 	%rd43, [_Z18compute_ani_kernelPKfS0_S0_S0_S0_S0_S0_S0_S0_S0_S0_S0_Pfif_param_2];
	ld.param.u64 	%rd42, [_Z18compute_ani_kernelPKfS0_S0_S0_S0_S0_S0_S0_S0_S0_S0_S0_Pfif_param_0];
	cvta.to.global.u64 	%rd14, %rd46;
	cvta.to.global.u64 	%rd15, %rd42;
	cvta.to.global.u64 	%rd16, %rd2;
	cvta.to.global.u64 	%rd17, %rd43;
	cvta.to.global.u64 	%rd18, %rd4;
	cvta.to.global.u64 	%rd19, %rd5;
	cvta.to.global.u64 	%rd20, %rd45;
	cvta.to.global.u64 	%rd21, %rd8;
	cvta.to.global.u64 	%rd22, %rd9;
	cvta.to.global.u64 	%rd23, %rd10;
	cvta.to.global.u64 	%rd24, %rd11;
	cvta.to.global.u64 	%rd25, %rd44;
	cvta.to.global.u64 	%rd26, %rd12;
	mov.u32 	%r6, %tid.x;
	mad.lo.s32 	%r7, %r1, 125, %r6;
	mul.wide.s32 	%rd27, %r7, 4;
	add.s64 	%rd28, %rd15, %rd27;
	ld.global.f32 	%f2, [%rd28];
	add.s64 	%rd29, %rd16, %rd27;
	ld.global.f32 	%f3, [%rd29];
	add.s64 	%rd30, %rd17, %rd27;
	ld.global.f32 	%f4, [%rd30];
	add.s64 	%rd31, %rd18, %rd27;
	ld.global.f32 	%f5, [%rd31];
	add.s64 	%rd32, %rd19, %rd27;
	ld.global.f32 	%f6, [%rd32];
	add.s64 	%rd33, %rd20, %rd27;
	ld.global.f32 	%f7, [%rd33];
	add.s64 	%rd34, %rd21, %rd27;
	ld.global.f32 	%f8, [%rd34];
	add.s64 	%rd35, %rd22, %rd27;
	ld.global.f32 	%f9, [%rd35];
	add.s64 	%rd36, %rd23, %rd27;
	ld.global.f32 	%f10, [%rd36];
	add.s64 	%rd37, %rd24, %rd27;
	ld.global.f32 	%f11, [%rd37];
	add.s64 	%rd38, %rd25, %rd27;
	ld.global.f32 	%f12, [%rd38];
	add.s64 	%rd39, %rd26, %rd27;
	ld.global.f32 	%f13, [%rd39];
	add.f32 	%f14, %f2, %f12;
	add.f32 	%f15, %f3, %f12;
	add.f32 	%f16, %f14, %f15;
	mul.f32 	%f17, %f12, 0f40400000;
	sub.f32 	%f18, %f17, %f16;
	add.f32 	%f19, %f7, %f13;
	add.f32 	%f20, %f8, %f13;
	add.f32 	%f21, %f19, %f20;
	mul.f32 	%f22, %f13, 0f40400000;
	sub.f32 	%f23, %f22, %f21;
	mul.f32 	%f24, %f14, %f19;
	mul.f32 	%f25, %f15, %f19;
	fma.rn.f32 	%f26, %f14, %f20, %f25;
	mul.f32 	%f27, %f18, %f19;
	fma.rn.f32 	%f28, %f14, %f23, %f27;
	mul.f32 	%f29, %f6, %f19;
	fma.rn.f32 	%f30, %f14, %f11, %f29;
	add.f32 	%f31, %f30, %f30;
	mul.f32 	%f32, %f5, %f19;
	fma.rn.f32 	%f33, %f14, %f10, %f32;
	add.f32 	%f34, %f33, %f33;
	mul.f32 	%f35, %f4, %f19;
	fma.rn.f32 	%f36, %f14, %f9, %f35;
	add.f32 	%f37, %f36, %f36;
	mul.f32 	%f38, %f15, %f20;
	mul.f32 	%f39, %f18, %f20;
	fma.rn.f32 	%f40, %f15, %f23, %f39;
	mul.f32 	%f41, %f6, %f20;
	fma.rn.f32 	%f42, %f15, %f11, %f41;
	add.f32 	%f43, %f42, %f42;
	mul.f32 	%f44, %f5, %f20;
	fma.rn.f32 	%f45, %f15, %f10, %f44;
	add.f32 	%f46, %f45, %f45;
	mul.f32 	%f47, %f4, %f20;
	fma.rn.f32 	%f48, %f15, %f9, %f47;
	add.f32 	%f49, %f48, %f48;
	mul.f32 	%f50, %f18, %f23;
	mul.f32 	%f51, %f6, %f23;
	fma.rn.f32 	%f52, %f18, %f11, %f51;
	add.f32 	%f53, %f52, %f52;
	mul.f32 	%f54, %f5, %f23;
	fma.rn.f32 	%f55, %f18, %f10, %f54;
	add.f32 	%f56, %f55, %f55;
	mul.f32 	%f57, %f4, %f23;
	fma.rn.f32 	%f58, %f18, %f9, %f57;
	add.f32 	%f59, %f58, %f58;
	mul.f32 	%f60, %f6, %f11;
	mul.f32 	%f61, %f60, 0f40800000;
	mul.f32 	%f62, %f5, %f11;
	fma.rn.f32 	%f63, %f6, %f10, %f62;
	mul.f32 	%f64, %f63, 0f40800000;
	mul.f32 	%f65, %f4, %f11;
	fma.rn.f32 	%f66, %f6, %f9, %f65;
	mul.f32 	%f67, %f66, 0f40800000;
	mul.f32 	%f68, %f5, %f10;
	mul.f32 	%f69, %f68, 0f40800000;
	mul.f32 	%f70, %f4, %f10;
	fma.rn.f32 	%f71, %f5, %f9, %f70;
	mul.f32 	%f72, %f71, 0f40800000;
	mul.f32 	%f73, %f4, %f9;
	mul.f32 	%f74, %f73, 0f40800000;
	mul.lo.s32 	%r8, %r7, 21;
	mul.wide.s32 	%rd40, %r8, 4;
	add.s64 	%rd41, %rd14, %rd40;
	ld.global.f32 	%f75, [%rd41];
	fma.rn.f32 	%f76, %f1, %f24, %f75;
	st.global.f32 	[%rd41], %f76;
	ld.global.f32 	%f77, [%rd41+4];
	fma.rn.f32 	%f78, %f1, %f26, %f77;
	st.global.f32 	[%rd41+4], %f78;
	ld.global.f32 	%f79, [%rd41+8];
	fma.rn.f32 	%f80, %f1, %f28, %f79;
	st.global.f32 	[%rd41+8], %f80;
	ld.global.f32 	%f81, [%rd41+12];
	fma.rn.f32 	%f82, %f1, %f31, %f81;
	st.global.f32 	[%rd41+12], %f82;
	ld.global.f32 	%f83, [%rd41+16];
	fma.rn.f32 	%f84, %f1, %f34, %f83;
	st.global.f32 	[%rd41+16], %f84;
	ld.global.f32 	%f85, [%rd41+20];
	fma.rn.f32 	%f86, %f1, %f37, %f85;
	st.global.f32 	[%rd41+20], %f86;
	ld.global.f32 	%f87, [%rd41+24];
	fma.rn.f32 	%f88, %f1, %f38, %f87;
	st.global.f32 	[%rd41+24], %f88;
	ld.global.f32 	%f89, [%rd41+28];
	fma.rn.f32 	%f90, %f1, %f40, %f89;
	st.global.f32 	[%rd41+28], %f90;
	ld.global.f32 	%f91, [%rd41+32];
	fma.rn.f32 	%f92, %f1, %f43, %f91;
	st.global.f32 	[%rd41+32], %f92;
	ld.global.f32 	%f93, [%rd41+36];
	fma.rn.f32 	%f94, %f1, %f46, %f93;
	st.global.f32 	[%rd41+36], %f94;
	ld.global.f32 	%f95, [%rd41+40];
	fma.rn.f32 	%f96, %f1, %f49, %f95;
	st.global.f32 	[%rd41+40], %f96;
	ld.global.f32 	%f97, [%rd41+44];
	fma.rn.f32 	%f98, %f1, %f50, %f97;
	st.global.f32 	[%rd41+44], %f98;
	ld.global.f32 	%f99, [%rd41+48];
	fma.rn.f32 	%f100, %f1, %f53, %f99;
	st.global.f32 	[%rd41+48], %f100;
	ld.global.f32 	%f101, [%rd41+52];
	fma.rn.f32 	%f102, %f1, %f56, %f101;
	st.global.f32 	[%rd41+52], %f102;
	ld.global.f32 	%f103, [%rd41+56];
	fma.rn.f32 	%f104, %f1, %f59, %f103;
	st.global.f32 	[%rd41+56], %f104;
	ld.global.f32 	%f105, [%rd41+60];
	fma.rn.f32 	%f106, %f1, %f61, %f105;
	st.global.f32 	[%rd41+60], %f106;
	ld.global.f32 	%f107, [%rd41+64];
	fma.rn.f32 	%f108, %f1, %f64, %f107;
	st.global.f32 	[%rd41+64], %f108;
	ld.global.f32 	%f109, [%rd41+68];
	fma.rn.f32 	%f110, %f1, %f67, %f109;
	st.global.f32 	[%rd41+68], %f110;
	ld.global.f32 	%f111, [%rd41+72];
	fma.rn.f32 	%f112, %f1, %f69, %f111;
	st.global.f32 	[%rd41+72], %f112;
	ld.global.f32 	%f113, [%rd41+76];
	fma.rn.f32 	%f114, %f1, %f72, %f113;
	st.global.f32 	[%rd41+76], %f114;
	ld.global.f32 	%f115, [%rd41+80];
	fma.rn.f32 	%f116, %f1, %f74, %f115;
	st.global.f32 	[%rd41+80], %f116;
$L__BB0_2:
	ret;

}


// ===== COMPILED SASS (sm_100) =====

	.target	sm_100

	.elftype	@"ET_EXEC"


//--------------------- .note.nv.tkinfo           --------------------------
	.section	.note.nv.tkinfo,"",@"SHT_NOTE"
	.sectionflags	@"SHF_NOTE_NV_TKINFO"
	.tkinfo
        /*0018*/ 	.word	0x00000002
        /*0030*/ 	.string	""
        /*0030*/ 	.string	"ptxas"
        /*0030*/ 	.string	"Cuda compilation tools, release 13.0, V13.0.88"
        /*0030*/ 	.string	"Build cuda_13.0.r13.0/compiler.36424714_0"
        /*0030*/ 	.string	"-arch sm_100 -m 64 "



//--------------------- .note.nv.cuinfo           --------------------------
	.section	.note.nv.cuinfo,"",@"SHT_NOTE"
	.sectionflags	@"SHF_NOTE_NV_CUINFO"
        /*0018*/ 	.short	0x0002
        /*001a*/ 	.short	0x0064
        /*001c*/ 	.short	0x0082
	.zero		2


//--------------------- .nv.info                  --------------------------
	.section	.nv.info,"",@"SHT_CUDA_INFO"
	.align	4


	//----- nvinfo : EIATTR_REGCOUNT
	.align		4
        /*0000*/ 	.byte	0x04, 0x2f
        /*0002*/ 	.short	(.L_1 - .L_0)
	.align		4
.L_0:
        /*0004*/ 	.word	index@(_Z18compute_ani_kernelPKfS0_S0_S0_S0_S0_S0_S0_S0_S0_S0_S0_Pfif)
        /*0008*/ 	.word	0x00000020


	//----- nvinfo : EIATTR_FRAME_SIZE
	.align		4
.L_1:
        /*000c*/ 	.byte	0x04, 0x11
        /*000e*/ 	.short	(.L_3 - .L_2)
	.align		4
.L_2:
        /*0010*/ 	.word	index@(_Z18compute_ani_kernelPKfS0_S0_S0_S0_S0_S0_S0_S0_S0_S0_S0_Pfif)
        /*0014*/ 	.word	0x00000000


	//----- nvinfo : EIATTR_MIN_STACK_SIZE
	.align		4
.L_3:
        /*0018*/ 	.byte	0x04, 0x12
        /*001a*/ 	.short	(.L_5 - .L_4)
	.align		4
.L_4:
        /*001c*/ 	.word	index@(_Z18compute_ani_kernelPKfS0_S0_S0_S0_S0_S0_S0_S0_S0_S0_S0_Pfif)
        /*0020*/ 	.word	0x00000000
.L_5:


//--------------------- .nv.compat                --------------------------
	.section	.nv.compat,"",@"SHT_CUDA_COMPAT_INFO"
	.align	4
        /*0000*/ 	.byte	0x02, 0x09, 0x00, 0x00, 0x02, 0x02, 0x01, 0x00, 0x02, 0x05, 0x05, 0x00, 0x03, 0x07, 0x01, 0x01
        /*0010*/ 	.byte	0x02, 0x03, 0x00, 0x00, 0x02, 0x06, 0x01, 0x00, 0x04, 0x0b, 0x08, 0x00, 0x09, 0x00, 0x00, 0x00
        /*0020*/ 	.byte	0x00, 0x00, 0x00, 0x00


//--------------------- .nv.info._Z18compute_ani_kernelPKfS0_S0_S0_S0_S0_S0_S0_S0_S0_S0_S0_Pfif --------------------------
	.section	.nv.info._Z18compute_ani_kernelPKfS0_S0_S0_S0_S0_S0_S0_S0_S0_S0_S0_Pfif,"",@"SHT_CUDA_INFO"
	.sectionflags	@""
	.align	4


	//----- nvinfo : EIATTR_CUDA_API_VERSION
	.align		4
        /*0000*/ 	.byte	0x04, 0x37
        /*0002*/ 	.short	(.L_7 - .L_6)
.L_6:
        /*0004*/ 	.word	0x00000082


	//----- nvinfo : EIATTR_KPARAM_INFO
	.align		4
.L_7:
        /*0008*/ 	.byte	0x04, 0x17
        /*000a*/ 	.short	(.L_9 - .L_8)
.L_8:
        /*000c*/ 	.word	0x00000000
        /*0010*/ 	.short	0x000e
        /*0012*/ 	.short	0x006c
        /*0014*/ 	.byte	0x00, 0xf0, 0x11, 0x00


	//----- nvinfo : EIATTR_KPARAM_INFO
	.align		4
.L_9:
        /*0018*/ 	.byte	0x04, 0x17
        /*001a*/ 	.short	(.L_11 - .L_10)
.L_10:
        /*001c*/ 	.word	0x00000000
        /*0020*/ 	.short	0x000d
        /*0022*/ 	.short	0x0068
        /*0024*/ 	.byte	0x00, 0xf0, 0x11, 0x00


	//----- nvinfo : EIATTR_KPARAM_INFO
	.align		4
.L_11:
        /*0028*/ 	.byte	0x04, 0x17
        /*002a*/ 	.short	(.L_13 - .L_12)
.L_12:
        /*002c*/ 	.word	0x00000000
        /*0030*/ 	.short	0x000c
        /*0032*/ 	.short	0x0060
        /*0034*/ 	.byte	0x00, 0xf5, 0x21, 0x00


	//----- nvinfo : EIATTR_KPARAM_INFO
	.align		4
.L_13:
        /*0038*/ 	.byte	0x04, 0x17
        /*003a*/ 	.short	(.L_15 - .L_14)
.L_14:
        /*003c*/ 	.word	0x00000000
        /*0040*/ 	.short	0x000b
        /*0042*/ 	.short	0x0058
        /*0044*/ 	.byte	0x00, 0xf5, 0x21, 0x00


	//----- nvinfo : EIATTR_KPARAM_INFO
	.align		4
.L_15:
        /*0048*/ 	.byte	0x04, 0x17
        /*004a*/ 	.short	(.L_17 - .L_16)
.L_16:
        /*004c*/ 	.word	0x00000000
        /*0050*/ 	.short	0x000a
        /*0052*/ 	.short	0x0050
        /*0054*/ 	.byte	0x00, 0xf5, 0x21, 0x00


	//----- nvinfo : EIATTR_KPARAM_INFO
	.align		4
.L_17:
        /*0058*/ 	.byte	0x04, 0x17
        /*005a*/ 	.short	(.L_19 - .L_18)
.L_18:
        /*005c*/ 	.word	0x00000000
        /*0060*/ 	.short	0x0009
        /*0062*/ 	.short	0x0048
        /*0064*/ 	.byte	0x00, 0xf5, 0x21, 0x00


	//----- nvinfo : EIATTR_KPARAM_INFO
	.align		4
.L_19:
        /*0068*/ 	.byte	0x04, 0x17
        /*006a*/ 	.short	(.L_21 - .L_20)
.L_20:
        /*006c*/ 	.word	0x00000000
        /*0070*/ 	.short	0x0008
        /*0072*/ 	.short	0x0040
        /*0074*/ 	.byte	0x00, 0xf5, 0x21, 0x00


	//----- nvinfo : EIATTR_KPARAM_INFO
	.align		4
.L_21:
        /*0078*/ 	.byte	0x04, 0x17
        /*007a*/ 	.short	(.L_23 - .L_22)
.L_22:
        /*007c*/ 	.word	0x00000000
        /*0080*/ 	.short	0x0007
        /*0082*/ 	.short	0x0038
        /*0084*/ 	.byte	0x00, 0xf5, 0x21, 0x00


	//----- nvinfo : EIATTR_KPARAM_INFO
	.align		4
.L_23:
        /*0088*/ 	.byte	0x04, 0x17
        /*008a*/ 	.short	(.L_25 - .L_24)
.L_24:
        /*008c*/ 	.word	0x00000000
        /*0090*/ 	.short	0x0006
        /*0092*/ 	.short	0x0030
        /*0094*/ 	.byte	0x00, 0xf5, 0x21, 0x00


	//----- nvinfo : EIATTR_KPARAM_INFO
	.align		4
.L_25:
        /*0098*/ 	.byte	0x04, 0x17
        /*009a*/ 	.short	(.L_27 - .L_26)
.L_26:
        /*009c*/ 	.word	0x00000000
        /*00a0*/ 	.short	0x0005
        /*00a2*/ 	.short	0x0028
        /*00a4*/ 	.byte	0x00, 0xf5, 0x21, 0x00


	//----- nvinfo : EIATTR_KPARAM_INFO
	.align		4
.L_27:
        /*00a8*/ 	.byte	0x04, 0x17
        /*00aa*/ 	.short	(.L_29 - .L_28)
.L_28:
        /*00ac*/ 	.word	0x00000000
        /*00b0*/ 	.short	0x0004
        /*00b2*/ 	.short	0x0020
        /*00b4*/ 	.byte	0x00, 0xf5, 0x21, 0x00


	//----- nvinfo : EIATTR_KPARAM_INFO
	.align		4
.L_29:
        /*00b8*/ 	.byte	0x04, 0x17
        /*00ba*/ 	.short	(.L_31 - .L_30)
.L_30:
        /*00bc*/ 	.word	0x00000000
        /*00c0*/ 	.short	0x0003
        /*00c2*/ 	.short	0x0018
        /*00c4*/ 	.byte	0x00, 0xf5, 0x21, 0x00


	//----- nvinfo : EIATTR_KPARAM_INFO
	.align		4
.L_31:
        /*00c8*/ 	.byte	0x04, 0x17
        /*00ca*/ 	.short	(.L_33 - .L_32)
.L_32:
        /*00cc*/ 	.word	0x00000000
        /*00d0*/ 	.short	0x0002
        /*00d2*/ 	.short	0x0010
        /*00d4*/ 	.byte	0x00, 0xf5, 0x21, 0x00


	//----- nvinfo : EIATTR_KPARAM_INFO
	.align		4
.L_33:
        /*00d8*/ 	.byte	0x04, 0x17
        /*00da*/ 	.short	(.L_35 - .L_34)
.L_34:
        /*00dc*/ 	.word	0x00000000
        /*00e0*/ 	.short	0x0001
        /*00e2*/ 	.short	0x0008
        /*00e4*/ 	.byte	0x00, 0xf5, 0x21, 0x00


	//----- nvinfo : EIATTR_KPARAM_INFO
	.align		4
.L_35:
        /*00e8*/ 	.byte	0x04, 0x17
        /*00ea*/ 	.short	(.L_37 - .L_36)
.L_36:
        /*00ec*/ 	.word	0x00000000
        /*00f0*/ 	.short	0x0000
        /*00f2*/ 	.short	0x0000
        /*00f4*/ 	.byte	0x00, 0xf5, 0x21, 0x00


	//----- nvinfo : EIATTR_SPARSE_MMA_MASK
	.align		4
.L_37:
        /*00f8*/ 	.byte	0x03, 0x50
        /*00fa*/ 	.short	0x0000


	//----- nvinfo : EIATTR_MAXREG_COUNT
	.align		4
        /*00fc*/ 	.byte	0x03, 0x1b
        /*00fe*/ 	.short	0x00ff


	//----- nvinfo : EIATTR_MERCURY_ISA_VERSION
	.align		4
        /*0100*/ 	.byte	0x03, 0x5f
        /*0102*/ 	.short	0x0101


	//----- nvinfo : EIATTR_VRC_CTA_INIT_COUNT
	.align		4
        /*0104*/ 	.byte	0x02, 0x4a
	.zero		1
	.zero		1


	//----- nvinfo : EIATTR_EXIT_INSTR_OFFSETS
	.align		4
        /*0108*/ 	.byte	0x04, 0x1c
        /*010a*/ 	.short	(.L_39 - .L_38)


	//   ....[0]....
.L_38:
        /*010c*/ 	.word	0x00000070


	//   ....[1]....
        /*0110*/ 	.word	0x00000aa0


	//----- nvinfo : EIATTR_CBANK_PARAM_SIZE
	.align		4
.L_39:
        /*0114*/ 	.byte	0x03, 0x19
        /*0116*/ 	.short	0x0070


	//----- nvinfo : EIATTR_PARAM_CBANK
	.align		4
        /*0118*/ 	.byte	0x04, 0x0a
        /*011a*/ 	.short	(.L_41 - .L_40)
	.align		4
.L_40:
        /*011c*/ 	.word	index@(.nv.constant0._Z18compute_ani_kernelPKfS0_S0_S0_S0_S0_S0_S0_S0_S0_S0_S0_Pfif)
        /*0120*/ 	.short	0x0380
        /*0122*/ 	.short	0x0070


	//----- nvinfo : EIATTR_SW_WAR
	.align		4
.L_41:
        /*0124*/ 	.byte	0x04, 0x36
        /*0126*/ 	.short	(.L_43 - .L_42)
.L_42:
        /*0128*/ 	.word	0x00000008
.L_43:


//--------------------- .nv.callgraph             --------------------------
	.section	.nv.callgraph,"",@"SHT_CUDA_CALLGRAPH"
	.align	4
	.sectionentsize	8
	.align		4
        /*0000*/ 	.word	0x00000000
	.align		4
        /*0004*/ 	.word	0xffffffff
	.align		4
        /*0008*/ 	.word	0x00000000
	.align		4
        /*000c*/ 	.word	0xfffffffe
	.align		4
        /*0010*/ 	.word	0x00000000
	.align		4
        /*0014*/ 	.word	0xfffffffd
	.align		4
        /*0018*/ 	.word	0x00000000
	.align		4
        /*001c*/ 	.word	0xfffffffc


//--------------------- .text._Z18compute_ani_kernelPKfS0_S0_S0_S0_S0_S0_S0_S0_S0_S0_S0_Pfif --------------------------
	.section	.text._Z18compute_ani_kernelPKfS0_S0_S0_S0_S0_S0_S0_S0_S0_S0_S0_Pfif,"ax",@progbits
	.align	128
        .global         _Z18compute_ani_kernelPKfS0_S0_S0_S0_S0_S0_S0_S0_S0_S0_S0_Pfif
        .type           _Z18compute_ani_kernelPKfS0_S0_S0_S0_S0_S0_S0_S0_S0_S0_S0_Pfif,@function
        .size           _Z18compute_ani_kernelPKfS0_S0_S0_S0_S0_S0_S0_S0_S0_S0_S0_Pfif,(.L_x_1 - _Z18compute_ani_kernelPKfS0_S0_S0_S0_S0_S0_S0_S0_S0_S0_S0_Pfif)
        .other          _Z18compute_ani_kernelPKfS0_S0_S0_S0_S0_S0_S0_S0_S0_S0_S0_Pfif,@"STO_CUDA_ENTRY STV_DEFAULT"
_Z18compute_ani_kernelPKfS0_S0_S0_S0_S0_S0_S0_S0_S0_S0_S0_Pfif:
.text._Z18compute_ani_kernelPKfS0_S0_S0_S0_S0_S0_S0_S0_S0_S0_S0_Pfif:
[----:B------:R-:W-:Y:S01]  /*0000*/  LDC R1, c[0x0][0x37c] ;  /* 0x0000df00ff017b82 */ /* 0x000fe20000000800 */
[----:B------:R-:W0:Y:S07]  /*0010*/  S2R R13, SR_CTAID.Y ;  /* 0x00000000000d7919 */ /* 0x000e2e0000002600 */
[----:B------:R-:W0:Y:S01]  /*0020*/  S2UR UR4, SR_CTAID.X ;  /* 0x00000000000479c3 */ /* 0x000e220000002500 */
[----:B------:R-:W1:Y:S07]  /*0030*/  LDCU UR5, c[0x0][0x3e8] ;  /* 0x00007d00ff0577ac */ /* 0x000e6e0008000800 */
[----:B------:R-:W0:Y:S02]  /*0040*/  LDC R0, c[0x0][0x370] ;  /* 0x0000dc00ff007b82 */ /* 0x000e240000000800 */
[----:B0-----:R-:W-:-:S05]  /*0050*/  IMAD R13, R13, R0, UR4 ;  /* 0x000000040d0d7e24 */ /* 0x001fca000f8e0200 */
[----:B-1----:R-:W-:-:S13]  /*0060*/  ISETP.GE.AND P0, PT, R13, UR5, PT ;  /* 0x000000050d007c0c */ /* 0x002fda000bf06270 */
[----:B------:R-:W-:Y:S05]  /*0070*/  @P0 EXIT ;  /* 0x000000000000094d */ /* 0x000fea0003800000 */
[----:B------:R-:W0:Y:S01]  /*0080*/  S2R R0, SR_TID.X ;  /* 0x0000000000007919 */ /* 0x000e220000002100 */
[----:B------:R-:W1:Y:S01]  /*0090*/  LDC.64 R16, c[0x0][0x380] ;  /* 0x0000e000ff107b82 */ /* 0x000e620000000a00 */
[----:B------:R-:W2:Y:S01]  /*00a0*/  LDCU.64 UR4, c[0x0][0x358] ;  /* 0x00006b00ff0477ac */ /* 0x000ea20008000a00 */
[----:B------:R-:W3:Y:S06]  /*00b0*/  LDCU UR6, c[0x0][0x3ec] ;  /* 0x00007d80ff0677ac */ /* 0x000eec0008000800 */
[----:B------:R-:W4:Y:S08]  /*00c0*/  LDC.64 R28, c[0x0][0x388] ;  /* 0x0000e200ff1c7b82 */ /* 0x000f300000000a00 */
[----:B------:R-:W5:Y:S08]  /*00d0*/  LDC.64 R26, c[0x0][0x3a8] ;  /* 0x0000ea00ff1a7b82 */ /* 0x000f700000000a00 */
[----:B------:R-:W3:Y:S01]  /*00e0*/  LDC.64 R24, c[0x0][0x3b0] ;  /* 0x0000ec00ff187b82 */ /* 0x000ee20000000a00 */
[----:B0-----:R-:W-:-:S07]  /*00f0*/  IMAD R13, R13, 0x7d, R0 ;  /* 0x0000007d0d0d7824 */ /* 0x001fce00078e0200 */
[----:B------:R-:W0:Y:S01]  /*0100*/  LDC.64 R22, c[0x0][0x3d8] ;  /* 0x0000f600ff167b82 */ /* 0x000e220000000a00 */
[----:B-1----:R-:W-:-:S07]  /*0110*/  IMAD.WIDE R16, R13, 0x4, R16 ;  /* 0x000000040d107825 */ /* 0x002fce00078e0210 */
[----:B------:R-:W1:Y:S08]  /*0120*/  LDC.64 R20, c[0x0][0x3b8] ;  /* 0x0000ee00ff147b82 */ /* 0x000e700000000a00 */
[----:B------:R-:W1:Y:S08]  /*0130*/  LDC.64 R6, c[0x0][0x390] ;  /* 0x0000e400ff067b82 */ /* 0x000e700000000a00 */
[----:B------:R-:W1:Y:S08]  /*0140*/  LDC.64 R4, c[0x0][0x3c0] ;  /* 0x0000f000ff047b82 */ /* 0x000e700000000a00 */
[----:B------:R-:W1:Y:S08]  /*0150*/  LDC.64 R18, c[0x0][0x3a0] ;  /* 0x0000e800ff127b82 */ /* 0x000e700000000a00 */
[----:B------:R-:W1:Y:S01]  /*0160*/  LDC.64 R8, c[0x0][0x398] ;  /* 0x0000e600ff087b82 */ /* 0x000e620000000a00 */
[C---:B----4-:R-:W-:Y:S01]  /*0170*/  IMAD.WIDE R28, R13.reuse, 0x4, R28 ;  /* 0x000000040d1c7825 */ /* 0x050fe200078e021c */
[----:B--2---:R-:W2:Y:S06]  /*0180*/  LDG.E R0, desc[UR4][R16.64] ;  /* 0x0000000410007981 */ /* 0x004eac000c1e1900 */
[----:B------:R-:W4:Y:S01]  /*0190*/  LDC.64 R10, c[0x0][0x3d0] ;  /* 0x0000f400ff0a7b82 */ /* 0x000f220000000a00 */
[C---:B-----5:R-:W-:Y:S01]  /*01a0*/  IMAD.WIDE R26, R13.reuse, 0x4, R26 ;  /* 0x000000040d1a7825 */ /* 0x060fe200078e021a */
[----:B------:R-:W5:Y:S06]  /*01b0*/  LDG.E R12, desc[UR4][R28.64] ;  /* 0x000000041c0c7981 */ /* 0x000f6c000c1e1900 */
[----:B------:R-:W4:Y:S01]  /*01c0*/  LDC.64 R2, c[0x0][0x3c8] ;  /* 0x0000f200ff027b82 */ /* 0x000f220000000a00 */
[C---:B---3--:R-:W-:Y:S01]  /*01d0*/  IMAD.WIDE R24, R13.reuse, 0x4, R24 ;  /* 0x000000040d187825 */ /* 0x048fe200078e0218 */
[----:B------:R3:W5:Y:S03]  /*01e0*/  LDG.E R15, desc[UR4][R26.64] ;  /* 0x000000041a0f7981 */ /* 0x000766000c1e1900 */
[C---:B0-----:R-:W-:Y:S01]  /*01f0*/  IMAD.WIDE R22, R13.reuse, 0x4, R22 ;  /* 0x000000040d167825 */ /* 0x041fe200078e0216 */
[----:B------:R-:W2:Y:S03]  /*0200*/  LDG.E R14, desc[UR4][R24.64] ;  /* 0x00000004180e7981 */ /* 0x000ea6000c1e1900 */
[C---:B-1----:R-:W-:Y:S01]  /*0210*/  IMAD.WIDE R20, R13.reuse, 0x4, R20 ;  /* 0x000000040d147825 */ /* 0x042fe200078e0214 */
[----:B------:R-:W2:Y:S03]  /*0220*/  LDG.E R17, desc[UR4][R22.64] ;  /* 0x0000000416117981 */ /* 0x000ea6000c1e1900 */
[C---:B------:R-:W-:Y:S01]  /*0230*/  IMAD.WIDE R6, R13.reuse, 0x4, R6 ;  /* 0x000000040d067825 */ /* 0x040fe200078e0206 */
[----:B------:R5:W2:Y:S03]  /*0240*/  LDG.E R16, desc[UR4][R20.64] ;  /* 0x0000000414107981 */ /* 0x000aa6000c1e1900 */
[----:B------:R-:W-:-:S02]  /*0250*/  IMAD.WIDE R4, R13, 0x4, R4 ;  /* 0x000000040d047825 */ /* 0x000fc400078e0204 */
[----:B------:R-:W2:Y:S02]  /*0260*/  LDG.E R6, desc[UR4][R6.64] ;  /* 0x0000000406067981 */ /* 0x000ea4000c1e1900 */
[C---:B------:R-:W-:Y:S02]  /*0270*/  IMAD.WIDE R18, R13.reuse, 0x4, R18 ;  /* 0x000000040d127825 */ /* 0x040fe400078e0212 */
[----:B------:R-:W2:Y:S02]  /*0280*/  LDG.E R5, desc[UR4][R4.64] ;  /* 0x0000000404057981 */ /* 0x000ea4000c1e1900 */
[C---:B------:R-:W-:Y:S02]  /*0290*/  IMAD.WIDE R8, R13.reuse, 0x4, R8 ;  /* 0x000000040d087825 */ /* 0x040fe400078e0208 */
[----:B------:R0:W2:Y:S02]  /*02a0*/  LDG.E R18, desc[UR4][R18.64] ;  /* 0x0000000412127981 */ /* 0x0000a4000c1e1900 */
[----:B----4-:R-:W-:-:S02]  /*02b0*/  IMAD.WIDE R10, R13, 0x4, R10 ;  /* 0x000000040d0a7825 */ /* 0x010fc400078e020a */
[----:B------:R-:W4:Y:S02]  /*02c0*/  LDG.E R8, desc[UR4][R8.64] ;  /* 0x0000000408087981 */ /* 0x000f24000c1e1900 */
[C---:B------:R-:W-:Y:S02]  /*02d0*/  IMAD.WIDE R2, R13.reuse, 0x4, R2 ;  /* 0x000000040d027825 */ /* 0x040fe400078e0202 */
[----:B------:R-:W4:Y:S04]  /*02e0*/  LDG.E R11, desc[UR4][R10.64] ;  /* 0x000000040a0b7981 */ /* 0x000f28000c1e1900 */
[----:B------:R1:W4:Y:S01]  /*02f0*/  LDG.E R21, desc[UR4][R2.64] ;  /* 0x0000000402157981 */ /* 0x000322000c1e1900 */
[----:B---3--:R-:W-:Y:S02]  /*0300*/  IMAD R27, R13, 0x15, RZ ;  /* 0x000000150d1b7824 */ /* 0x008fe400078e02ff */
[--C-:B-----5:R-:W-:Y:S01]  /*0310*/  FADD R20, R12, R15.reuse ;  /* 0x0000000f0c147221 */ /* 0x120fe20000000000 */
[----:B--2---:R-:W-:Y:S01]  /*0320*/  FADD R24, R0, R15 ;  /* 0x0000000f00187221 */ /* 0x004fe20000000000 */
[--C-:B0-----:R-:W-:Y:S01]  /*0330*/  FADD R19, R14, R17.reuse ;  /* 0x000000110e137221 */ /* 0x101fe20000000000 */
[----:B------:R-:W-:-:S03]  /*0340*/  FADD R25, R16, R17 ;  /* 0x0000001110197221 */ /* 0x000fc60000000000 */
[-C--:B-1----:R-:W-:Y:S01]  /*0350*/  FMUL R3, R20, R19.reuse ;  /* 0x0000001314037220 */ /* 0x082fe20000400000 */
[----:B------:R-:W-:Y:S01]  /*0360*/  FADD R12, R19, R25 ;  /* 0x00000019130c7221 */ /* 0x000fe20000000000 */
[----:B------:R-:W-:Y:S01]  /*0370*/  FMUL R2, R6, R19 ;  /* 0x0000001306027220 */ /* 0x000fe20000400000 */
[C---:B------:R-:W-:Y:S02]  /*0380*/  FADD R0, R24.reuse, R20 ;  /* 0x0000001418007221 */ /* 0x040fe40000000000 */
[----:B------:R-:W-:Y:S01]  /*0390*/  FFMA R23, R17, 3, -R12 ;  /* 0x4040000011177823 */ /* 0x000fe2000000080c */
[----:B------:R-:W-:Y:S01]  /*03a0*/  FFMA R12, R24, R25, R3 ;  /* 0x00000019180c7223 */ /* 0x000fe20000000003 */
[----:B------:R-:W-:Y:S01]  /*03b0*/  FFMA R7, R5, R24, R2 ;  /* 0x0000001805077223 */ /* 0x000fe20000000002 */
[----:B------:R-:W-:Y:S01]  /*03c0*/  FFMA R0, R15, 3, -R0 ;  /* 0x404000000f007823 */ /* 0x000fe20000000800 */
[----:B------:R-:W0:Y:S01]  /*03d0*/  LDC.64 R2, c[0x0][0x3e0] ;  /* 0x0000f800ff027b82 */ /* 0x000e220000000a00 */
[----:B------:R-:W-:-:S02]  /*03e0*/  FMUL R14, R18, R19 ;  /* 0x00000013120e7220 */ /* 0x000fc40000400000 */
[-C--:B------:R-:W-:Y:S01]  /*03f0*/  FMUL R4, R0, R19.reuse ;  /* 0x0000001300047220 */ /* 0x080fe20000400000 */
[----:B----4-:R-:W-:Y:S01]  /*0400*/  FMUL R22, R8, R19 ;  /* 0x0000001308167220 */ /* 0x010fe20000400000 */
[----:B------:R-:W-:Y:S01]  /*0410*/  FMUL R26, R6, R25 ;  /* 0x00000019061a7220 */ /* 0x000fe20000400000 */
[C---:B------:R-:W-:Y:S01]  /*0420*/  FMUL R10, R24.reuse, R19 ;  /* 0x00000013180a7220 */ /* 0x040fe20000400000 */
[----:B------:R-:W-:Y:S01]  /*0430*/  FFMA R4, R24, R23, R4 ;  /* 0x0000001718047223 */ /* 0x000fe20000000004 */
[-C--:B------:R-:W-:Y:S01]  /*0440*/  FFMA R14, R11, R24.reuse, R14 ;  /* 0x000000180b0e7223 */ /* 0x080fe2000000000e */
[-C--:B------:R-:W-:Y:S01]  /*0450*/  FMUL R16, R18, R25.reuse ;  /* 0x0000001912107220 */ /* 0x080fe20000400000 */
[----:B------:R-:W-:Y:S01]  /*0460*/  FMUL R19, R20, R25 ;  /* 0x0000001914137220 */ /* 0x000fe20000400000 */
[C---:B------:R-:W-:Y:S01]  /*0470*/  FMUL R15, R8.reuse, R11 ;  /* 0x0000000b080f7220 */ /* 0x040fe20000400000 */
[----:B------:R-:W-:Y:S01]  /*0480*/  FFMA R22, R21, R24, R22 ;  /* 0x0000001815167223 */ /* 0x000fe20000000016 */
[-C--:B------:R-:W-:Y:S01]  /*0490*/  FMUL R24, R8, R25.reuse ;  /* 0x0000001908187220 */ /* 0x080fe20000400000 */
[----:B------:R-:W-:Y:S01]  /*04a0*/  FMUL R25, R0, R25 ;  /* 0x0000001900197220 */ /* 0x000fe20000400000 */
[----:B------:R-:W-:Y:S01]  /*04b0*/  FMUL R28, R6, R11 ;  /* 0x0000000b061c7220 */ /* 0x000fe20000400000 */
[-C--:B------:R-:W-:Y:S01]  /*04c0*/  FFMA R9, R5, R20.reuse, R26 ;  /* 0x0000001405097223 */ /* 0x080fe2000000001a */
[-C--:B------:R-:W-:Y:S01]  /*04d0*/  FFMA R17, R11, R20.reuse, R16 ;  /* 0x000000140b117223 */ /* 0x080fe20000000010 */
[C---:B------:R-:W-:Y:S01]  /*04e0*/  FMUL R26, R18.reuse, R23 ;  /* 0x00000017121a7220 */ /* 0x040fe20000400000 */
[----:B------:R-:W-:Y:S01]  /*04f0*/  FFMA R24, R21, R20, R24 ;  /* 0x0000001415187223 */ /* 0x000fe20000000018 */
[----:B------:R-:W-:Y:S01]  /*0500*/  FFMA R16, R18, R21, R15 ;  /* 0x0000001512107223 */ /* 0x000fe2000000000f */
[----:B------:R-:W-:Y:S01]  /*0510*/  FFMA R20, R20, R23, R25 ;  /* 0x0000001714147223 */ /* 0x000fe20000000019 */
[C---:B------:R-:W-:Y:S01]  /*0520*/  FFMA R15, R18.reuse, R5, R28 ;  /* 0x00000005120f7223 */ /* 0x040fe2000000001c */
[----:B------:R-:W-:Y:S01]  /*0530*/  FMUL.M4 R18, R18, R11 ;  /* 0x0000000b12127220 */ /* 0x000fe20000600000 */
[----:B------:R-:W-:Y:S01]  /*0540*/  FMUL R25, R6, R21 ;  /* 0x0000001506197220 */ /* 0x000fe20000400000 */
[----:B------:R-:W-:Y:S01]  /*0550*/  FFMA R11, R11, R0, R26 ;  /* 0x000000000b0b7223 */ /* 0x000fe2000000001a */
[----:B------:R-:W-:-:S02]  /*0560*/  FMUL R26, R8, R23 ;  /* 0x00000017081a7220 */ /* 0x000fc40000400000 */
[C---:B------:R-:W-:Y:S01]  /*0570*/  FFMA R13, R8.reuse, R5, R25 ;  /* 0x00000005080d7223 */ /* 0x040fe20000000019 */
[----:B------:R-:W-:Y:S01]  /*0580*/  FMUL.M4 R8, R8, R21 ;  /* 0x0000001508087220 */ /* 0x000fe20000600000 */
[----:B------:R-:W-:Y:S01]  /*0590*/  FFMA R21, R21, R0, R26 ;  /* 0x0000000015157223 */ /* 0x000fe2000000001a */
[----:B------:R-:W-:Y:S01]  /*05a0*/  FMUL R26, R6, R23 ;  /* 0x00000017061a7220 */ /* 0x000fe20000400000 */
[----:B0-----:R-:W-:-:S04]  /*05b0*/  IMAD.WIDE R2, R27, 0x4, R2 ;  /* 0x000000041b027825 */ /* 0x001fc800078e0202 */
[----:B------:R-:W-:Y:S01]  /*05c0*/  FMUL.M4 R6, R6, R5 ;  /* 0x0000000506067220 */ /* 0x000fe20000600000 */
[----:B------:R-:W-:Y:S01]  /*05d0*/  FFMA R5, R5, R0, R26 ;  /* 0x0000000005057223 */ /* 0x000fe2000000001a */
[----:B------:R-:W2:Y:S04]  /*05e0*/  LDG.E R29, desc[UR4][R2.64] ;  /* 0x00000004021d7981 */ /* 0x000ea8000c1e1900 */
[----:B------:R-:W3:Y:S04]  /*05f0*/  LDG.E R26, desc[UR4][R2.64+0x4] ;  /* 0x00000404021a7981 */ /* 0x000ee8000c1e1900 */
[----:B------:R-:W4:Y:S04]  /*0600*/  LDG.E R27, desc[UR4][R2.64+0x8] ;  /* 0x00000804021b7981 */ /* 0x000f28000c1e1900 */
[----:B------:R-:W5:Y:S04]  /*0610*/  LDG.E R25, desc[UR4][R2.64+0xc] ;  /* 0x00000c0402197981 */ /* 0x000f68000c1e1900 */
[----:B------:R-:W5:Y:S01]  /*0620*/  LDG.E R28, desc[UR4][R2.64+0x10] ;  /* 0x00001004021c7981 */ /* 0x000f62000c1e1900 */
[----:B------:R-:W-:-:S03]  /*0630*/  FMUL R0, R0, R23 ;  /* 0x0000001700007220 */ /* 0x000fc60000400000 */
[----:B------:R-:W5:Y:S01]  /*0640*/  LDG.E R23, desc[UR4][R2.64+0x1c] ;  /* 0x00001c0402177981 */ /* 0x000f62000c1e1900 */
[----:B--2---:R-:W-:-:S03]  /*0650*/  FFMA R29, R10, UR6, R29 ;  /* 0x000000060a1d7c23 */ /* 0x004fc6000800001d */
[----:B------:R-:W2:Y:S01]  /*0660*/  LDG.E R10, desc[UR4][R2.64+0x18] ;  /* 0x00001804020a7981 */ /* 0x000ea2000c1e1900 */
[----:B---3--:R-:W-:-:S03]  /*0670*/  FFMA R12, R12, UR6, R26 ;  /* 0x000000060c0c7c23 */ /* 0x008fc6000800001a */
[----:B------:R-:W3:Y:S01]  /*0680*/  LDG.E R26, desc[UR4][R2.64+0x14] ;  /* 0x00001404021a7981 */ /* 0x000ee2000c1e1900 */
[----:B----4-:R-:W-:-:S03]  /*0690*/  FFMA R27, R4, UR6, R27 ;  /* 0x00000006041b7c23 */ /* 0x010fc6000800001b */
[----:B------:R0:W-:Y:S04]  /*06a0*/  STG.E desc[UR4][R2.64+0x4], R12 ;  /* 0x0000040c02007986 */ /* 0x0001e8000c101904 */
[----:B------:R-:W4:Y:S04]  /*06b0*/  LDG.E R4, desc[UR4][R2.64+0x20] ;  /* 0x0000200402047981 */ /* 0x000f28000c1e1900 */
[----:B0-----:R-:W4:Y:S01]  /*06c0*/  LDG.E R12, desc[UR4][R2.64+0x24] ;  /* 0x00002404020c7981 */ /* 0x001f22000c1e1900 */
[----:B------:R-:W-:-:S03]  /*06d0*/  FADD R14, R14, R14 ;  /* 0x0000000e0e0e7221 */ /* 0x000fc60000000000 */
[----:B------:R5:W-:Y:S01]  /*06e0*/  STG.E desc[UR4][R2.64+0x8], R27 ;  /* 0x0000081b02007986 */ /* 0x000be2000c101904 */
[----:B------:R-:W-:Y:S01]  /*06f0*/  FADD R7, R7, R7 ;  /* 0x0000000707077221 */ /* 0x000fe20000000000 */
[----:B------:R-:W-:Y:S02]  /*0700*/  FADD R17, R17, R17 ;  /* 0x0000001111117221 */ /* 0x000fe40000000000 */
[----:B------:R0:W-:Y:S01]  /*0710*/  STG.E desc[UR4][R2.64], R29 ;  /* 0x0000001d02007986 */ /* 0x0001e2000c101904 */
[----:B-----5:R-:W-:Y:S01]  /*0720*/  FFMA R27, R14, UR6, R25 ;  /* 0x000000060e1b7c23 */ /* 0x020fe20008000019 */
[----:B------:R-:W-:Y:S02]  /*0730*/  FADD R25, R22, R22 ;  /* 0x0000001616197221 */ /* 0x000fe40000000000 */
[----:B------:R-:W5:Y:S02]  /*0740*/  LDG.E R14, desc[UR4][R2.64+0x30] ;  /* 0x00003004020e7981 */ /* 0x000f64000c1e1900 */
[----:B0-----:R-:W-:-:S02]  /*0750*/  FFMA R29, R25, UR6, R28 ;  /* 0x00000006191d7c23 */ /* 0x001fc4000800001c */
[----:B------:R0:W-:Y:S04]  /*0760*/  STG.E desc[UR4][R2.64+0xc], R27 ;  /* 0x00000c1b02007986 */ /* 0x0001e8000c101904 */
[----:B------:R-:W5:Y:S01]  /*0770*/  LDG.E R25, desc[UR4][R2.64+0x2c] ;  /* 0x00002c0402197981 */ /* 0x000f62000c1e1900 */
[----:B------:R-:W-:-:S03]  /*0780*/  FFMA R28, R20, UR6, R23 ;  /* 0x00000006141c7c23 */ /* 0x000fc60008000017 */
[----:B------:R4:W-:Y:S01]  /*0790*/  STG.E desc[UR4][R2.64+0x10], R29 ;  /* 0x0000101d02007986 */ /* 0x0009e2000c101904 */
[----:B0-----:R-:W-:-:S03]  /*07a0*/  FADD R27, R24, R24 ;  /* 0x00000018181b7221 */ /* 0x001fc60000000000 */
[----:B------:R-:W5:Y:S04]  /*07b0*/  LDG.E R23, desc[UR4][R2.64+0x3c] ;  /* 0x00003c0402177981 */ /* 0x000f68000c1e1900 */
[----:B------:R-:W5:Y:S01]  /*07c0*/  LDG.E R20, desc[UR4][R2.64+0x40] ;  /* 0x0000400402147981 */ /* 0x000f62000c1e1900 */
[----:B--2---:R-:W-:-:S03]  /*07d0*/  FFMA R22, R19, UR6, R10 ;  /* 0x0000000613167c23 */ /* 0x004fc6000800000a */
[----:B------:R-:W2:Y:S01]  /*07e0*/  LDG.E R10, desc[UR4][R2.64+0x38] ;  /* 0x00003804020a7981 */ /* 0x000ea2000c1e1900 */
[----:B---3--:R-:W-:-:S03]  /*07f0*/  FFMA R26, R7, UR6, R26 ;  /* 0x00000006071a7c23 */ /* 0x008fc6000800001a */
[----:B------:R-:W3:Y:S04]  /*0800*/  LDG.E R7, desc[UR4][R2.64+0x28] ;  /* 0x0000280402077981 */ /* 0x000ee8000c1e1900 */
[----:B------:R-:W3:Y:S01]  /*0810*/  LDG.E R19, desc[UR4][R2.64+0x34] ;  /* 0x0000340402137981 */ /* 0x000ee2000c1e1900 */
[----:B----4-:R-:W-:-:S03]  /*0820*/  FFMA R29, R17, UR6, R4 ;  /* 0x00000006111d7c23 */ /* 0x010fc60008000004 */
[----:B------:R-:W4:Y:S04]  /*0830*/  LDG.E R4, desc[UR4][R2.64+0x44] ;  /* 0x0000440402047981 */ /* 0x000f28000c1e1900 */
[----:B------:R-:W4:Y:S01]  /*0840*/  LDG.E R17, desc[UR4][R2.64+0x50] ;  /* 0x0000500402117981 */ /* 0x000f22000c1e1900 */
[----:B------:R-:W-:-:S03]  /*0850*/  FFMA R24, R27, UR6, R12 ;  /* 0x000000061b187c23 */ /* 0x000fc6000800000c */
[----:B------:R-:W4:Y:S04]  /*0860*/  LDG.E R27, desc[UR4][R2.64+0x48] ;  /* 0x00004804021b7981 */ /* 0x000f28000c1e1900 */
[----:B------:R-:W4:Y:S01]  /*0870*/  LDG.E R12, desc[UR4][R2.64+0x4c] ;  /* 0x00004c04020c7981 */ /* 0x000f22000c1e1900 */
[----:B------:R-:W-:-:S03]  /*0880*/  FADD R5, R5, R5 ;  /* 0x0000000505057221 */ /* 0x000fc60000000000 */
[----:B------:R0:W-:Y:S01]  /*0890*/  STG.E desc[UR4][R2.64+0x18], R22 ;  /* 0x0000181602007986 */ /* 0x0001e2000c101904 */
[----:B------:R-:W-:Y:S01]  /*08a0*/  FADD R11, R11, R11 ;  /* 0x0000000b0b0b7221 */ /* 0x000fe20000000000 */
[----:B------:R-:W-:Y:S01]  /*08b0*/  FMUL R15, R15, 4 ;  /* 0x408000000f0f7820 */ /* 0x000fe20000400000 */
[----:B------:R-:W-:Y:S01]  /*08c0*/  FMUL R13, R13, 4 ;  /* 0x408000000d0d7820 */ /* 0x000fe20000400000 */
[----:B0-----:R-:W-:Y:S01]  /*08d0*/  FADD R22, R9, R9 ;  /* 0x0000000909167221 */ /* 0x001fe20000000000 */
[----:B-----5:R-:W-:Y:S01]  /*08e0*/  FFMA R25, R0, UR6, R25 ;  /* 0x0000000600197c23 */ /* 0x020fe20008000019 */
[----:B------:R-:W-:Y:S01]  /*08f0*/  FADD R0, R21, R21 ;  /* 0x0000001515007221 */ /* 0x000fe20000000000 */
[----:B------:R-:W-:Y:S01]  /*0900*/  FFMA R11, R11, UR6, R14 ;  /* 0x000000060b0b7c23 */ /* 0x000fe2000800000e */
[----:B------:R-:W-:Y:S01]  /*0910*/  STG.E desc[UR4][R2.64+0x14], R26 ;  /* 0x0000141a02007986 */ /* 0x000fe2000c101904 */
[----:B------:R-:W-:-:S03]  /*0920*/  FFMA R23, R18, UR6, R23 ;  /* 0x0000000612177c23 */ /* 0x000fc60008000017 */
[----:B------:R-:W-:Y:S04]  /*0930*/  STG.E desc[UR4][R2.64+0x1c], R28 ;  /* 0x00001c1c02007986 */ /* 0x000fe8000c101904 */
[----:B------:R-:W-:Y:S04]  /*0940*/  STG.E desc[UR4][R2.64+0x20], R29 ;  /* 0x0000201d02007986 */ /* 0x000fe8000c101904 */
[----:B------:R-:W-:Y:S04]  /*0950*/  STG.E desc[UR4][R2.64+0x24], R24 ;  /* 0x0000241802007986 */ /* 0x000fe8000c101904 */
[----:B------:R-:W-:Y:S04]  /*0960*/  STG.E desc[UR4][R2.64+0x2c], R25 ;  /* 0x00002c1902007986 */ /* 0x000fe8000c101904 */
[----:B------:R-:W-:Y:S04]  /*0970*/  STG.E desc[UR4][R2.64+0x30], R11 ;  /* 0x0000300b02007986 */ /* 0x000fe8000c101904 */
[----:B------:R-:W-:Y:S01]  /*0980*/  STG.E desc[UR4][R2.64+0x3c], R23 ;  /* 0x00003c1702007986 */ /* 0x000fe2000c101904 */
[----:B--2---:R-:W-:Y:S01]  /*0990*/  FFMA R9, R5, UR6, R10 ;  /* 0x0000000605097c23 */ /* 0x004fe2000800000a */
[----:B------:R-:W-:Y:S01]  /*09a0*/  FMUL R5, R16, 4 ;  /* 0x4080000010057820 */ /* 0x000fe20000400000 */
[----:B---3--:R-:W-:-:S03]  /*09b0*/  FFMA R7, R22, UR6, R7 ;  /* 0x0000000616077c23 */ /* 0x008fc60008000007 */
[----:B------:R-:W-:Y:S01]  /*09c0*/  FFMA R5, R5, UR6, R20 ;  /* 0x0000000605057c23 */ /* 0x000fe20008000014 */
[----:B------:R-:W-:Y:S01]  /*09d0*/  FFMA R19, R0, UR6, R19 ;  /* 0x0000000600137c23 */ /* 0x000fe20008000013 */
[----:B----4-:R-:W-:Y:S01]  /*09e0*/  FFMA R15, R15, UR6, R4 ;  /* 0x000000060f0f7c23 */ /* 0x010fe20008000004 */
[----:B------:R-:W-:Y:S01]  /*09f0*/  FFMA R17, R6, UR6, R17 ;  /* 0x0000000606117c23 */ /* 0x000fe20008000011 */
[----:B------:R-:W-:Y:S01]  /*0a00*/  FFMA R27, R8, UR6, R27 ;  /* 0x00000006081b7c23 */ /* 0x000fe2000800001b */
[----:B------:R-:W-:Y:S01]  /*0a10*/  FFMA R13, R13, UR6, R12 ;  /* 0x000000060d0d7c23 */ /* 0x000fe2000800000c */
[----:B------:R-:W-:Y:S04]  /*0a20*/  STG.E desc[UR4][R2.64+0x28], R7 ;  /* 0x0000280702007986 */ /* 0x000fe8000c101904 */
[----:B------:R-:W-:Y:S04]  /*0a30*/  STG.E desc[UR4][R2.64+0x34], R19 ;  /* 0x0000341302007986 */ /* 0x000fe8000c101904 */
[----:B------:R-:W-:Y:S04]  /*0a40*/  STG.E desc[UR4][R2.64+0x38], R9 ;  /* 0x0000380902007986 */ /* 0x000fe8000c101904 */
[----:B------:R-:W-:Y:S04]  /*0a50*/  STG.E desc[UR4][R2.64+0x40], R5 ;  /* 0x0000400502007986 */ /* 0x000fe8000c101904 */
[----:B------:R-:W-:Y:S04]  /*0a60*/  STG.E desc[UR4][R2.64+0x44], R15 ;  /* 0x0000440f02007986 */ /* 0x000fe8000c101904 */
[----:B------:R-:W-:Y:S04]  /*0a70*/  STG.E desc[UR4][R2.64+0x48], R27 ;  /* 0x0000481b02007986 */ /* 0x000fe8000c101904 */
[----:B------:R-:W-:Y:S04]  /*0a80*/  STG.E desc[UR4][R2.64+0x4c], R13 ;  /* 0x00004c0d02007986 */ /* 0x000fe8000c101904 */
[----:B------:R-:W-:Y:S01]  /*0a90*/  STG.E desc[UR4][R2.64+0x50], R17 ;  /* 0x0000501102007986 */ /* 0x000fe2000c101904 */
[----:B------:R-:W-:Y:S05]  /*0aa0*/  EXIT ;  /* 0x000000000000794d */ /* 0x000fea0003800000 */
.L_x_0:
[----:B------:R-:W-:-:S00]  /*0ab0*/  BRA `(.L_x_0) ;  /* 0xfffffffc00fc7947 */ /* 0x000fc0000383ffff */
[----:B------:R-:W-:-:S00]  /*0ac0*/  NOP ;  /* 0x0000000000007918 */ /* 0x000fc00000000000 */
        /* <DEDUP_REMOVED lines=11> */
.L_x_1:


//--------------------- .nv.shared.reserved.0     --------------------------
	.section	.nv.shared.reserved.0,"aw",@nobits
	.weak		__nv_reservedSMEM_offset_0_alias
	.size		__nv_reservedSMEM_offset_0_alias, 0, 64
	.other		__nv_reservedSMEM_offset_0_alias,@"STO_CUDA_RESERVED_SHARED STV_DEFAULT"
__nv_reservedSMEM_offset_0_alias:
	.zero		0
	.zero		64


//--------------------- .nv.constant0._Z18compute_ani_kernelPKfS0_S0_S0_S0_S0_S0_S0_S0_S0_S0_S0_Pfif --------------------------
	.section	.nv.constant0._Z18compute_ani_kernelPKfS0_S0_S0_S0_S0_S0_S0_S0_S0_S0_S0_Pfif,"a",@progbits
	.sectionflags	@""
	.align	4
.nv.constant0._Z18compute_ani_kernelPKfS0_S0_S0_S0_S0_S0_S0_S0_S0_S0_S0_Pfif:
	.zero		1008


//--------------------- SYMBOLS --------------------------

	.type		.nv.reservedSmem.offset0,@object
	.size		.nv.reservedSmem.offset0,0x4
